//
// Generated by NVIDIA NVVM Compiler
//
// Compiler Build ID: CL-36424714
// Cuda compilation tools, release 13.0, V13.0.88
// Based on NVVM 20.0.0
//

.version 9.0
.target sm_100
.address_size 64

	// .globl	_Z6VecAddPfS_S_i

.visible .entry _Z6VecAddPfS_S_i(
	.param .u64 .ptr .align 1 _Z6VecAddPfS_S_i_param_0,
	.param .u64 .ptr .align 1 _Z6VecAddPfS_S_i_param_1,
	.param .u64 .ptr .align 1 _Z6VecAddPfS_S_i_param_2,
	.param .u32 _Z6VecAddPfS_S_i_param_3
)
{
	.reg .pred 	%p<2>;
	.reg .b32 	%r<3>;
	.reg .b32 	%f<4>;
	.reg .b64 	%rd<11>;

	ld.param.u64 	%rd1, [_Z6VecAddPfS_S_i_param_0];
	ld.param.u64 	%rd2, [_Z6VecAddPfS_S_i_param_1];
	ld.param.u64 	%rd3, [_Z6VecAddPfS_S_i_param_2];
	ld.param.u32 	%r2, [_Z6VecAddPfS_S_i_param_3];
	mov.u32 	%r1, %ctaid.x;
	setp.ge.s32 	%p1, %r1, %r2;
	@%p1 bra 	$L__BB0_2;
	cvta.to.global.u64 	%rd4, %rd1;
	cvta.to.global.u64 	%rd5, %rd2;
	cvta.to.global.u64 	%rd6, %rd3;
	mul.wide.u32 	%rd7, %r1, 4;
	add.s64 	%rd8, %rd4, %rd7;
	ld.global.f32 	%f1, [%rd8];
	add.s64 	%rd9, %rd5, %rd7;
	ld.global.f32 	%f2, [%rd9];
	add.f32 	%f3, %f1, %f2;
	add.s64 	%rd10, %rd6, %rd7;
	st.global.f32 	[%rd10], %f3;
$L__BB0_2:
	ret;

}


// ===== COMPILED SASS (sm_100) =====

	.target	sm_100

	.elftype	@"ET_EXEC"


//--------------------- .note.nv.tkinfo           --------------------------
	.section	.note.nv.tkinfo,"",@"SHT_NOTE"
	.sectionflags	@"SHF_NOTE_NV_TKINFO"
	.tkinfo
        /*0018*/ 	.word	0x00000002
        /*0030*/ 	.string	""
        /*0030*/ 	.string	"ptxas"
        /*0030*/ 	.string	"Cuda compilation tools, release 13.0, V13.0.88"
        /*0030*/ 	.string	"Build cuda_13.0.r13.0/compiler.36424714_0"
        /*0030*/ 	.string	"-arch sm_100 -m 64 "



//--------------------- .note.nv.cuinfo           --------------------------
	.section	.note.nv.cuinfo,"",@"SHT_NOTE"
	.sectionflags	@"SHF_NOTE_NV_CUINFO"
        /*0018*/ 	.short	0x0002
        /*001a*/ 	.short	0x0064
        /*001c*/ 	.short	0x0082
	.zero		2


//--------------------- .nv.info                  --------------------------
	.section	.nv.info,"",@"SHT_CUDA_INFO"
	.align	4


	//----- nvinfo : EIATTR_REGCOUNT
	.align		4
        /*0000*/ 	.byte	0x04, 0x2f
        /*0002*/ 	.short	(.L_1 - .L_0)
	.align		4
.L_0:
        /*0004*/ 	.word	index@(_Z6VecAddPfS_S_i)
        /*0008*/ 	.word	0x0000000c


	//----- nvinfo : EIATTR_FRAME_SIZE
	.align		4
.L_1:
        /*000c*/ 	.byte	0x04, 0x11
        /*000e*/ 	.short	(.L_3 - .L_2)
	.align		4
.L_2:
        /*0010*/ 	.word	index@(_Z6VecAddPfS_S_i)
        /*0014*/ 	.word	0x00000000


	//----- nvinfo : EIATTR_MIN_STACK_SIZE
	.align		4
.L_3:
        /*0018*/ 	.byte	0x04, 0x12
        /*001a*/ 	.short	(.L_5 - .L_4)
	.align		4
.L_4:
        /*001c*/ 	.word	index@(_Z6VecAddPfS_S_i)
        /*0020*/ 	.word	0x00000000
.L_5:


//--------------------- .nv.compat                --------------------------
	.section	.nv.compat,"",@"SHT_CUDA_COMPAT_INFO"
	.align	4
        /*0000*/ 	.byte	0x02, 0x09, 0x00, 0x00, 0x02, 0x02, 0x01, 0x00, 0x02, 0x05, 0x05, 0x00, 0x03, 0x07, 0x01, 0x01
        /*0010*/ 	.byte	0x02, 0x03, 0x00, 0x00, 0x02, 0x06, 0x01, 0x00, 0x04, 0x0b, 0x08, 0x00, 0x09, 0x00, 0x00, 0x00
        /*0020*/ 	.byte	0x00, 0x00, 0x00, 0x00


//--------------------- .nv.info._Z6VecAddPfS_S_i --------------------------
	.section	.nv.info._Z6VecAddPfS_S_i,"",@"SHT_CUDA_INFO"
	.sectionflags	@""
	.align	4


	//----- nvinfo : EIATTR_CUDA_API_VERSION
	.align		4
        /*0000*/ 	.byte	0x04, 0x37
        /*0002*/ 	.short	(.L_7 - .L_6)
.L_6:
        /*0004*/ 	.word	0x00000082


	//----- nvinfo : EIATTR_KPARAM_INFO
	.align		4
.L_7:
        /*0008*/ 	.byte	0x04, 0x17
        /*000a*/ 	.short	(.L_9 - .L_8)
.L_8:
        /*000c*/ 	.word	0x00000000
        /*0010*/ 	.short	0x0003
        /*0012*/ 	.short	0x0018
        /*0014*/ 	.byte	0x00, 0xf0, 0x11, 0x00


	//----- nvinfo : EIATTR_KPARAM_INFO
	.align		4
.L_9:
        /*0018*/ 	.byte	0x04, 0x17
        /*001a*/ 	.short	(.L_11 - .L_10)
.L_10:
        /*001c*/ 	.word	0x00000000
        /*0020*/ 	.short	0x0002
        /*0022*/ 	.short	0x0010
        /*0024*/ 	.byte	0x00, 0xf5, 0x21, 0x00


	//----- nvinfo : EIATTR_KPARAM_INFO
	.align		4
.L_11:
        /*0028*/ 	.byte	0x04, 0x17
        /*002a*/ 	.short	(.L_13 - .L_12)
.L_12:
        /*002c*/ 	.word	0x00000000
        /*0030*/ 	.short	0x0001
        /*0032*/ 	.short	0x0008
        /*0034*/ 	.byte	0x00, 0xf5, 0x21, 0x00


	//----- nvinfo : EIATTR_KPARAM_INFO
	.align		4
.L_13:
        /*0038*/ 	.byte	0x04, 0x17
        /*003a*/ 	.short	(.L_15 - .L_14)
.L_14:
        /*003c*/ 	.word	0x00000000
        /*0040*/ 	.short	0x0000
        /*0042*/ 	.short	0x0000
        /*0044*/ 	.byte	0x00, 0xf5, 0x21, 0x00


	//----- nvinfo : EIATTR_SPARSE_MMA_MASK
	.align		4
.L_15:
        /*0048*/ 	.byte	0x03, 0x50
        /*004a*/ 	.short	0x0000


	//----- nvinfo : EIATTR_MAXREG_COUNT
	.align		4
        /*004c*/ 	.byte	0x03, 0x1b
        /*004e*/ 	.short	0x00ff


	//----- nvinfo : EIATTR_MERCURY_ISA_VERSION
	.align		4
        /*0050*/ 	.byte	0x03, 0x5f
        /*0052*/ 	.short	0x0101


	//----- nvinfo : EIATTR_VRC_CTA_INIT_COUNT
	.align		4
        /*0054*/ 	.byte	0x02, 0x4a
	.zero		1
	.zero		1


	//----- nvinfo : EIATTR_EXIT_INSTR_OFFSETS
	.align		4
        /*0058*/ 	.byte	0x04, 0x1c
        /*005a*/ 	.short	(.L_17 - .L_16)


	//   ....[0]....
.L_16:
        /*005c*/ 	.word	0x00000040


	//   ....[1]....
        /*0060*/ 	.word	0x00000100


	//----- nvinfo : EIATTR_CBANK_PARAM_SIZE
	.align		4
.L_17:
        /*0064*/ 	.byte	0x03, 0x19
        /*0066*/ 	.short	0x001c


	//----- nvinfo : EIATTR_PARAM_CBANK
	.align		4
        /*0068*/ 	.byte	0x04, 0x0a
        /*006a*/ 	.short	(.L_19 - .L_18)
	.align		4
.L_18:
        /*006c*/ 	.word	index@(.nv.constant0._Z6VecAddPfS_S_i)
        /*0070*/ 	.short	0x0380
        /*0072*/ 	.short	0x001c


	//----- nvinfo : EIATTR_SW_WAR
	.align		4
.L_19:
        /*0074*/ 	.byte	0x04, 0x36
        /*0076*/ 	.short	(.L_21 - .L_20)
.L_20:
        /*0078*/ 	.word	0x00000008
.L_21:


//--------------------- .nv.callgraph             --------------------------
	.section	.nv.callgraph,"",@"SHT_CUDA_CALLGRAPH"
	.align	4
	.sectionentsize	8
	.align		4
        /*0000*/ 	.word	0x00000000
	.align		4
        /*0004*/ 	.word	0xffffffff
	.align		4
        /*0008*/ 	.word	0x00000000
	.align		4
        /*000c*/ 	.word	0xfffffffe
	.align		4
        /*0010*/ 	.word	0x00000000
	.align		4
        /*0014*/ 	.word	0xfffffffd
	.align		4
        /*0018*/ 	.word	0x00000000
	.align		4
        /*001c*/ 	.word	0xfffffffc


//--------------------- .text._Z6VecAddPfS_S_i    --------------------------
	.section	.text._Z6VecAddPfS_S_i,"ax",@progbits
	.align	128
        .global         _Z6VecAddPfS_S_i
        .type           _Z6VecAddPfS_S_i,@function
        .size           _Z6VecAddPfS_S_i,(.L_x_1 - _Z6VecAddPfS_S_i)
        .other          _Z6VecAddPfS_S_i,@"STO_CUDA_ENTRY STV_DEFAULT"
_Z6VecAddPfS_S_i:
.text._Z6VecAddPfS_S_i:
[----:B------:R-:W-:Y:S01]  /*0000*/  LDC R1, c[0x0][0x37c] ;  /* 0x0000df00ff017b82 */ /* 0x000fe20000000800 */
[----:B------:R-:W0:Y:S01]  /*0010*/  S2R R9, SR_CTAID.X ;  /* 0x0000000000097919 */ /* 0x000e220000002500 */
[----:B------:R-:W0:Y:S02]  /*0020*/  LDCU UR4, c[0x0][0x398] ;  /* 0x00007300ff0477ac */ /* 0x000e240008000800 */
[----:B0-----:R-:W-:-:S13]  /*0030*/  ISETP.GE.AND P0, PT, R9, UR4, PT ;  /* 0x0000000409007c0c */ /* 0x001fda000bf06270 */
[----:B------:R-:W-:Y:S05]  /*0040*/  @P0 EXIT ;  /* 0x000000000000094d */ /* 0x000fea0003800000 */
[----:B------:R-:W0:Y:S01]  /*0050*/  LDC.64 R2, c[0x0][0x380] ;  /* 0x0000e000ff027b82 */ /* 0x000e220000000a00 */
[----:B------:R-:W1:Y:S07]  /*0060*/  LDCU.64 UR4, c[0x0][0x358] ;  /* 0x00006b00ff0477ac */ /* 0x000e6e0008000a00 */
[----:B------:R-:W2:Y:S08]  /*0070*/  LDC.64 R4, c[0x0][0x388] ;  /* 0x0000e200ff047b82 */ /* 0x000eb00000000a00 */
[----:B------:R-:W3:Y:S01]  /*0080*/  LDC.64 R6, c[0x0][0x390] ;  /* 0x0000e400ff067b82 */ /* 0x000ee20000000a00 */
[----:B0-----:R-:W-:-:S06]  /*0090*/  IMAD.WIDE.U32 R2, R9, 0x4, R2 ;  /* 0x0000000409027825 */ /* 0x001fcc00078e0002 */
[----:B-1----:R-:W4:Y:S01]  /*00a0*/  LDG.E R2, desc[UR4][R2.64] ;  /* 0x0000000402027981 */ /* 0x002f22000c1e1900 */
[----:B--2---:R-:W-:-:S06]  /*00b0*/  IMAD.WIDE.U32 R4, R9, 0x4, R4 ;  /* 0x0000000409047825 */ /* 0x004fcc00078e0004 */
[----:B------:R-:W4:Y:S01]  /*00c0*/  LDG.E R5, desc[UR4][R4.64] ;  /* 0x0000000404057981 */ /* 0x000f22000c1e1900 */
[----:B---3--:R-:W-:-:S04]  /*00d0*/  IMAD.WIDE.U32 R6, R9, 0x4, R6 ;  /* 0x0000000409067825 */ /* 0x008fc800078e0006 */
[----:B----4-:R-:W-:-:S05]  /*00e0*/  FADD R9, R2, R5 ;  /* 0x0000000502097221 */ /* 0x010fca0000000000 */
[----:B------:R-:W-:Y:S01]  /*00f0*/  STG.E desc[UR4][R6.64], R9 ;  /* 0x0000000906007986 */ /* 0x000fe2000c101904 */
[----:B------:R-:W-:Y:S05]  /*0100*/  EXIT ;  /* 0x000000000000794d */ /* 0x000fea0003800000 */
.L_x_0:
[----:B------:R-:W-:-:S00]  /*0110*/  BRA `(.L_x_0) ;  /* 0xfffffffc00fc7947 */ /* 0x000fc0000383ffff */
[----:B------:R-:W-:-:S00]  /*0120*/  NOP ;  /* 0x0000000000007918 */ /* 0x000fc00000000000 */
        /* <DEDUP_REMOVED lines=13> */
.L_x_1:


//--------------------- .nv.shared.reserved.0     --------------------------
	.section	.nv.shared.reserved.0,"aw",@nobits
	.weak		__nv_reservedSMEM_offset_0_alias
	.size		__nv_reservedSMEM_offset_0_alias, 0, 64
	.other		__nv_reservedSMEM_offset_0_alias,@"STO_CUDA_RESERVED_SHARED STV_DEFAULT"
__nv_reservedSMEM_offset_0_alias:
	.zero		0
	.zero		64


//--------------------- .nv.constant0._Z6VecAddPfS_S_i --------------------------
	.section	.nv.constant0._Z6VecAddPfS_S_i,"a",@progbits
	.sectionflags	@""
	.align	4
.nv.constant0._Z6VecAddPfS_S_i:
	.zero		924


//--------------------- SYMBOLS --------------------------

	.type		.nv.reservedSmem.offset0,@object
	.size		.nv.reservedSmem.offset0,0x4
